//
// Generated by NVIDIA NVVM Compiler
//
// Compiler Build ID: CL-36424714
// Cuda compilation tools, release 13.0, V13.0.88
// Based on NVVM 20.0.0
//

.version 9.0
.target sm_100
.address_size 64

	// .globl	_Z18readMatrixRowByRowPiS_S_i

.visible .entry _Z18readMatrixRowByRowPiS_S_i(
	.param .u64 .ptr .align 1 _Z18readMatrixRowByRowPiS_S_i_param_0,
	.param .u64 .ptr .align 1 _Z18readMatrixRowByRowPiS_S_i_param_1,
	.param .u64 .ptr .align 1 _Z18readMatrixRowByRowPiS_S_i_param_2,
	.param .u32 _Z18readMatrixRowByRowPiS_S_i_param_3
)
{
	.reg .pred 	%p<2>;
	.reg .b32 	%r<8>;
	.reg .b64 	%rd<8>;

	ld.param.u64 	%rd1, [_Z18readMatrixRowByRowPiS_S_i_param_0];
	ld.param.u64 	%rd2, [_Z18readMatrixRowByRowPiS_S_i_param_2];
	ld.param.u32 	%r2, [_Z18readMatrixRowByRowPiS_S_i_param_3];
	mov.u32 	%r3, %tid.x;
	mov.u32 	%r4, %ctaid.x;
	mov.u32 	%r5, %ntid.x;
	mad.lo.s32 	%r1, %r4, %r5, %r3;
	mul.lo.s32 	%r6, %r2, %r2;
	setp.ge.s32 	%p1, %r1, %r6;
	@%p1 bra 	$L__BB0_2;
	cvta.to.global.u64 	%rd3, %rd1;
	cvta.to.global.u64 	%rd4, %rd2;
	mul.wide.s32 	%rd5, %r1, 4;
	add.s64 	%rd6, %rd3, %rd5;
	ld.global.u32 	%r7, [%rd6];
	add.s64 	%rd7, %rd4, %rd5;
	st.global.u32 	[%rd7], %r7;
$L__BB0_2:
	ret;

}
	// .globl	_Z21readMatrixWithIndicesPiS_S_i
.visible .entry _Z21readMatrixWithIndicesPiS_S_i(
	.param .u64 .ptr .align 1 _Z21readMatrixWithIndicesPiS_S_i_param_0,
	.param .u64 .ptr .align 1 _Z21readMatrixWithIndicesPiS_S_i_param_1,
	.param .u64 .ptr .align 1 _Z21readMatrixWithIndicesPiS_S_i_param_2,
	.param .u32 _Z21readMatrixWithIndicesPiS_S_i_param_3
)
{
	.reg .pred 	%p<2>;
	.reg .b32 	%r<12>;
	.reg .b64 	%rd<12>;

	ld.param.u64 	%rd1, [_Z21readMatrixWithIndicesPiS_S_i_param_0];
	ld.param.u64 	%rd2, [_Z21readMatrixWithIndicesPiS_S_i_param_1];
	ld.param.u64 	%rd3, [_Z21readMatrixWithIndicesPiS_S_i_param_2];
	ld.param.u32 	%r2, [_Z21readMatrixWithIndicesPiS_S_i_param_3];
	mov.u32 	%r3, %tid.x;
	mov.u32 	%r4, %ctaid.x;
	mov.u32 	%r5, %ntid.x;
	mad.lo.s32 	%r1, %r4, %r5, %r3;
	mul.lo.s32 	%r6, %r2, %r2;
	setp.ge.s32 	%p1, %r1, %r6;
	@%p1 bra 	$L__BB1_2;
	cvta.to.global.u64 	%rd4, %rd2;
	cvta.to.global.u64 	%rd5, %rd1;
	cvta.to.global.u64 	%rd6, %rd3;
	rem.s32 	%r7, %r1, %r2;
	sub.s32 	%r8, %r1, %r7;
	mul.wide.s32 	%rd7, %r1, 4;
	add.s64 	%rd8, %rd4, %rd7;
	ld.global.u32 	%r9, [%rd8];
	add.s32 	%r10, %r8, %r9;
	mul.wide.s32 	%rd9, %r10, 4;
	add.s64 	%rd10, %rd5, %rd9;
	ld.global.u32 	%r11, [%rd10];
	add.s64 	%rd11, %rd6, %rd7;
	st.global.u32 	[%rd11], %r11;
$L__BB1_2:
	ret;

}
	// .globl	_Z24readMatrixColumnByColumnPiS_i
.visible .entry _Z24readMatrixColumnByColumnPiS_i(
	.param .u64 .ptr .align 1 _Z24readMatrixColumnByColumnPiS_i_param_0,
	.param .u64 .ptr .align 1 _Z24readMatrixColumnByColumnPiS_i_param_1,
	.param .u32 _Z24readMatrixColumnByColumnPiS_i_param_2
)
{
	.reg .pred 	%p<2>;
	.reg .b32 	%r<12>;
	.reg .b64 	%rd<9>;

	ld.param.u64 	%rd1, [_Z24readMatrixColumnByColumnPiS_i_param_0];
	ld.param.u64 	%rd2, [_Z24readMatrixColumnByColumnPiS_i_param_1];
	ld.param.u32 	%r2, [_Z24readMatrixColumnByColumnPiS_i_param_2];
	mov.u32 	%r3, %tid.x;
	mov.u32 	%r4, %ctaid.x;
	mov.u32 	%r5, %ntid.x;
	mad.lo.s32 	%r1, %r4, %r5, %r3;
	mul.lo.s32 	%r6, %r2, %r2;
	setp.ge.s32 	%p1, %r1, %r6;
	@%p1 bra 	$L__BB2_2;
	cvta.to.global.u64 	%rd3, %rd1;
	cvta.to.global.u64 	%rd4, %rd2;
	div.s32 	%r7, %r1, %r2;
	mul.lo.s32 	%r8, %r7, %r2;
	sub.s32 	%r9, %r1, %r8;
	mad.lo.s32 	%r10, %r9, %r2, %r7;
	mul.wide.s32 	%rd5, %r10, 4;
	add.s64 	%rd6, %rd3, %rd5;
	ld.global.u32 	%r11, [%rd6];
	mul.wide.s32 	%rd7, %r1, 4;
	add.s64 	%rd8, %rd4, %rd7;
	st.global.u32 	[%rd8], %r11;
$L__BB2_2:
	ret;

}


// ===== COMPILED SASS (sm_100) =====

	.target	sm_100

	.elftype	@"ET_EXEC"


//--------------------- .note.nv.tkinfo           --------------------------
	.section	.note.nv.tkinfo,"",@"SHT_NOTE"
	.sectionflags	@"SHF_NOTE_NV_TKINFO"
	.tkinfo
        /*0018*/ 	.word	0x00000002
        /*0030*/ 	.string	""
        /*0030*/ 	.string	"ptxas"
        /*0030*/ 	.string	"Cuda compilation tools, release 13.0, V13.0.88"
        /*0030*/ 	.string	"Build cuda_13.0.r13.0/compiler.36424714_0"
        /*0030*/ 	.string	"-arch sm_100 -m 64 "



//--------------------- .note.nv.cuinfo           --------------------------
	.section	.note.nv.cuinfo,"",@"SHT_NOTE"
	.sectionflags	@"SHF_NOTE_NV_CUINFO"
        /*0018*/ 	.short	0x0002
        /*001a*/ 	.short	0x0064
        /*001c*/ 	.short	0x0082
	.zero		2


//--------------------- .nv.info                  --------------------------
	.section	.nv.info,"",@"SHT_CUDA_INFO"
	.align	4


	//----- nvinfo : EIATTR_REGCOUNT
	.align		4
        /*0000*/ 	.byte	0x04, 0x2f
        /*0002*/ 	.short	(.L_1 - .L_0)
	.align		4
.L_0:
        /*0004*/ 	.word	index@(_Z18readMatrixRowByRowPiS_S_i)
        /*0008*/ 	.word	0x0000000a


	//----- nvinfo : EIATTR_FRAME_SIZE
	.align		4
.L_1:
        /*000c*/ 	.byte	0x04, 0x11
        /*000e*/ 	.short	(.L_3 - .L_2)
	.align		4
.L_2:
        /*0010*/ 	.word	index@(_Z18readMatrixRowByRowPiS_S_i)
        /*0014*/ 	.word	0x00000000


	//----- nvinfo : EIATTR_REGCOUNT
	.align		4
.L_3:
        /*0018*/ 	.byte	0x04, 0x2f
        /*001a*/ 	.short	(.L_5 - .L_4)
	.align		4
.L_4:
        /*001c*/ 	.word	index@(_Z21readMatrixWithIndicesPiS_S_i)
        /*0020*/ 	.word	0x0000000d


	//----- nvinfo : EIATTR_FRAME_SIZE
	.align		4
.L_5:
        /*0024*/ 	.byte	0x04, 0x11
        /*0026*/ 	.short	(.L_7 - .L_6)
	.align		4
.L_6:
        /*0028*/ 	.word	index@(_Z21readMatrixWithIndicesPiS_S_i)
        /*002c*/ 	.word	0x00000000


	//----- nvinfo : EIATTR_REGCOUNT
	.align		4
.L_7:
        /*0030*/ 	.byte	0x04, 0x2f
        /*0032*/ 	.short	(.L_9 - .L_8)
	.align		4
.L_8:
        /*0034*/ 	.word	index@(_Z24readMatrixColumnByColumnPiS_i)
        /*0038*/ 	.word	0x0000000c


	//----- nvinfo : EIATTR_FRAME_SIZE
	.align		4
.L_9:
        /*003c*/ 	.byte	0x04, 0x11
        /*003e*/ 	.short	(.L_11 - .L_10)
	.align		4
.L_10:
        /*0040*/ 	.word	index@(_Z24readMatrixColumnByColumnPiS_i)
        /*0044*/ 	.word	0x00000000


	//----- nvinfo : EIATTR_MIN_STACK_SIZE
	.align		4
.L_11:
        /*0048*/ 	.byte	0x04, 0x12
        /*004a*/ 	.short	(.L_13 - .L_12)
	.align		4
.L_12:
        /*004c*/ 	.word	index@(_Z24readMatrixColumnByColumnPiS_i)
        /*0050*/ 	.word	0x00000000


	//----- nvinfo : EIATTR_MIN_STACK_SIZE
	.align		4
.L_13:
        /*0054*/ 	.byte	0x04, 0x12
        /*0056*/ 	.short	(.L_15 - .L_14)
	.align		4
.L_14:
        /*0058*/ 	.word	index@(_Z21readMatrixWithIndicesPiS_S_i)
        /*005c*/ 	.word	0x00000000


	//----- nvinfo : EIATTR_MIN_STACK_SIZE
	.align		4
.L_15:
        /*0060*/ 	.byte	0x04, 0x12
        /*0062*/ 	.short	(.L_17 - .L_16)
	.align		4
.L_16:
        /*0064*/ 	.word	index@(_Z18readMatrixRowByRowPiS_S_i)
        /*0068*/ 	.word	0x00000000
.L_17:


//--------------------- .nv.compat                --------------------------
	.section	.nv.compat,"",@"SHT_CUDA_COMPAT_INFO"
	.align	4
        /*0000*/ 	.byte	0x02, 0x09, 0x00, 0x00, 0x02, 0x02, 0x01, 0x00, 0x02, 0x05, 0x05, 0x00, 0x03, 0x07, 0x01, 0x01
        /*0010*/ 	.byte	0x02, 0x03, 0x00, 0x00, 0x02, 0x06, 0x01, 0x00, 0x04, 0x0b, 0x08, 0x00, 0x09, 0x00, 0x00, 0x00
        /*0020*/ 	.byte	0x00, 0x00, 0x00, 0x00


//--------------------- .nv.info._Z24readMatrixColumnByColumnPiS_i --------------------------
	.section	.nv.info._Z24readMatrixColumnByColumnPiS_i,"",@"SHT_CUDA_INFO"
	.sectionflags	@""
	.align	4


	//----- nvinfo : EIATTR_CUDA_API_VERSION
	.align		4
        /*0000*/ 	.byte	0x04, 0x37
        /*0002*/ 	.short	(.L_19 - .L_18)
.L_18:
        /*0004*/ 	.word	0x00000082


	//----- nvinfo : EIATTR_KPARAM_INFO
	.align		4
.L_19:
        /*0008*/ 	.byte	0x04, 0x17
        /*000a*/ 	.short	(.L_21 - .L_20)
.L_20:
        /*000c*/ 	.word	0x00000000
        /*0010*/ 	.short	0x0002
        /*0012*/ 	.short	0x0010
        /*0014*/ 	.byte	0x00, 0xf0, 0x11, 0x00


	//----- nvinfo : EIATTR_KPARAM_INFO
	.align		4
.L_21:
        /*0018*/ 	.byte	0x04, 0x17
        /*001a*/ 	.short	(.L_23 - .L_22)
.L_22:
        /*001c*/ 	.word	0x00000000
        /*0020*/ 	.short	0x0001
        /*0022*/ 	.short	0x0008
        /*0024*/ 	.byte	0x00, 0xf5, 0x21, 0x00


	//----- nvinfo : EIATTR_KPARAM_INFO
	.align		4
.L_23:
        /*0028*/ 	.byte	0x04, 0x17
        /*002a*/ 	.short	(.L_25 - .L_24)
.L_24:
        /*002c*/ 	.word	0x00000000
        /*0030*/ 	.short	0x0000
        /*0032*/ 	.short	0x0000
        /*0034*/ 	.byte	0x00, 0xf5, 0x21, 0x00


	//----- nvinfo : EIATTR_SPARSE_MMA_MASK
	.align		4
.L_25:
        /*0038*/ 	.byte	0x03, 0x50
        /*003a*/ 	.short	0x0000


	//----- nvinfo : EIATTR_MAXREG_COUNT
	.align		4
        /*003c*/ 	.byte	0x03, 0x1b
        /*003e*/ 	.short	0x00ff


	//----- nvinfo : EIATTR_MERCURY_ISA_VERSION
	.align		4
        /*0040*/ 	.byte	0x03, 0x5f
        /*0042*/ 	.short	0x0101


	//----- nvinfo : EIATTR_VRC_CTA_INIT_COUNT
	.align		4
        /*0044*/ 	.byte	0x02, 0x4a
	.zero		1
	.zero		1


	//----- nvinfo : EIATTR_EXIT_INSTR_OFFSETS
	.align		4
        /*0048*/ 	.byte	0x04, 0x1c
        /*004a*/ 	.short	(.L_27 - .L_26)


	//   ....[0]....
.L_26:
        /*004c*/ 	.word	0x00000080


	//   ....[1]....
        /*0050*/ 	.word	0x000002b0


	//----- nvinfo : EIATTR_CBANK_PARAM_SIZE
	.align		4
.L_27:
        /*0054*/ 	.byte	0x03, 0x19
        /*0056*/ 	.short	0x0014


	//----- nvinfo : EIATTR_PARAM_CBANK
	.align		4
        /*0058*/ 	.byte	0x04, 0x0a
        /*005a*/ 	.short	(.L_29 - .L_28)
	.align		4
.L_28:
        /*005c*/ 	.word	index@(.nv.constant0._Z24readMatrixColumnByColumnPiS_i)
        /*0060*/ 	.short	0x0380
        /*0062*/ 	.short	0x0014


	//----- nvinfo : EIATTR_SW_WAR
	.align		4
.L_29:
        /*0064*/ 	.byte	0x04, 0x36
        /*0066*/ 	.short	(.L_31 - .L_30)
.L_30:
        /*0068*/ 	.word	0x00000008
.L_31:


//--------------------- .nv.info._Z21readMatrixWithIndicesPiS_S_i --------------------------
	.section	.nv.info._Z21readMatrixWithIndicesPiS_S_i,"",@"SHT_CUDA_INFO"
	.sectionflags	@""
	.align	4


	//----- nvinfo : EIATTR_CUDA_API_VERSION
	.align		4
        /*0000*/ 	.byte	0x04, 0x37
        /*0002*/ 	.short	(.L_33 - .L_32)
.L_32:
        /*0004*/ 	.word	0x00000082


	//----- nvinfo : EIATTR_KPARAM_INFO
	.align		4
.L_33:
        /*0008*/ 	.byte	0x04, 0x17
        /*000a*/ 	.short	(.L_35 - .L_34)
.L_34:
        /*000c*/ 	.word	0x00000000
        /*0010*/ 	.short	0x0003
        /*0012*/ 	.short	0x0018
        /*0014*/ 	.byte	0x00, 0xf0, 0x11, 0x00


	//----- nvinfo : EIATTR_KPARAM_INFO
	.align		4
.L_35:
        /*0018*/ 	.byte	0x04, 0x17
        /*001a*/ 	.short	(.L_37 - .L_36)
.L_36:
        /*001c*/ 	.word	0x00000000
        /*0020*/ 	.short	0x0002
        /*0022*/ 	.short	0x0010
        /*0024*/ 	.byte	0x00, 0xf5, 0x21, 0x00


	//----- nvinfo : EIATTR_KPARAM_INFO
	.align		4
.L_37:
        /*0028*/ 	.byte	0x04, 0x17
        /*002a*/ 	.short	(.L_39 - .L_38)
.L_38:
        /*002c*/ 	.word	0x00000000
        /*0030*/ 	.short	0x0001
        /*0032*/ 	.short	0x0008
        /*0034*/ 	.byte	0x00, 0xf5, 0x21, 0x00


	//----- nvinfo : EIATTR_KPARAM_INFO
	.align		4
.L_39:
        /*0038*/ 	.byte	0x04, 0x17
        /*003a*/ 	.short	(.L_41 - .L_40)
.L_40:
        /*003c*/ 	.word	0x00000000
        /*0040*/ 	.short	0x0000
        /*0042*/ 	.short	0x0000
        /*0044*/ 	.byte	0x00, 0xf5, 0x21, 0x00


	//----- nvinfo : EIATTR_SPARSE_MMA_MASK
	.align		4
.L_41:
        /*0048*/ 	.byte	0x03, 0x50
        /*004a*/ 	.short	0x0000


	//----- nvinfo : EIATTR_MAXREG_COUNT
	.align		4
        /*004c*/ 	.byte	0x03, 0x1b
        /*004e*/ 	.short	0x00ff


	//----- nvinfo : EIATTR_MERCURY_ISA_VERSION
	.align		4
        /*0050*/ 	.byte	0x03, 0x5f
        /*0052*/ 	.short	0x0101


	//----- nvinfo : EIATTR_VRC_CTA_INIT_COUNT
	.align		4
        /*0054*/ 	.byte	0x02, 0x4a
	.zero		1
	.zero		1


	//----- nvinfo : EIATTR_EXIT_INSTR_OFFSETS
	.align		4
        /*0058*/ 	.byte	0x04, 0x1c
        /*005a*/ 	.short	(.L_43 - .L_42)


	//   ....[0]....
.L_42:
        /*005c*/ 	.word	0x00000080


	//   ....[1]....
        /*0060*/ 	.word	0x00000290


	//----- nvinfo : EIATTR_CBANK_PARAM_SIZE
	.align		4
.L_43:
        /*0064*/ 	.byte	0x03, 0x19
        /*0066*/ 	.short	0x001c


	//----- nvinfo : EIATTR_PARAM_CBANK
	.align		4
        /*0068*/ 	.byte	0x04, 0x0a
        /*006a*/ 	.short	(.L_45 - .L_44)
	.align		4
.L_44:
        /*006c*/ 	.word	index@(.nv.constant0._Z21readMatrixWithIndicesPiS_S_i)
        /*0070*/ 	.short	0x0380
        /*0072*/ 	.short	0x001c


	//----- nvinfo : EIATTR_SW_WAR
	.align		4
.L_45:
        /*0074*/ 	.byte	0x04, 0x36
        /*0076*/ 	.short	(.L_47 - .L_46)
.L_46:
        /*0078*/ 	.word	0x00000008
.L_47:


//--------------------- .nv.info._Z18readMatrixRowByRowPiS_S_i --------------------------
	.section	.nv.info._Z18readMatrixRowByRowPiS_S_i,"",@"SHT_CUDA_INFO"
	.sectionflags	@""
	.align	4


	//----- nvinfo : EIATTR_CUDA_API_VERSION
	.align		4
        /*0000*/ 	.byte	0x04, 0x37
        /*0002*/ 	.short	(.L_49 - .L_48)
.L_48:
        /*0004*/ 	.word	0x00000082


	//----- nvinfo : EIATTR_KPARAM_INFO
	.align		4
.L_49:
        /*0008*/ 	.byte	0x04, 0x17
        /*000a*/ 	.short	(.L_51 - .L_50)
.L_50:
        /*000c*/ 	.word	0x00000000
        /*0010*/ 	.short	0x0003
        /*0012*/ 	.short	0x0018
        /*0014*/ 	.byte	0x00, 0xf0, 0x11, 0x00


	//----- nvinfo : EIATTR_KPARAM_INFO
	.align		4
.L_51:
        /*0018*/ 	.byte	0x04, 0x17
        /*001a*/ 	.short	(.L_53 - .L_52)
.L_52:
        /*001c*/ 	.word	0x00000000
        /*0020*/ 	.short	0x0002
        /*0022*/ 	.short	0x0010
        /*0024*/ 	.byte	0x00, 0xf5, 0x21, 0x00


	//----- nvinfo : EIATTR_KPARAM_INFO
	.align		4
.L_53:
        /*0028*/ 	.byte	0x04, 0x17
        /*002a*/ 	.short	(.L_55 - .L_54)
.L_54:
        /*002c*/ 	.word	0x00000000
        /*0030*/ 	.short	0x0001
        /*0032*/ 	.short	0x0008
        /*0034*/ 	.byte	0x00, 0xf5, 0x21, 0x00


	//----- nvinfo : EIATTR_KPARAM_INFO
	.align		4
.L_55:
        /*0038*/ 	.byte	0x04, 0x17
        /*003a*/ 	.short	(.L_57 - .L_56)
.L_56:
        /*003c*/ 	.word	0x00000000
        /*0040*/ 	.short	0x0000
        /*0042*/ 	.short	0x0000
        /*0044*/ 	.byte	0x00, 0xf5, 0x21, 0x00


	//----- nvinfo : EIATTR_SPARSE_MMA_MASK
	.align		4
.L_57:
        /*0048*/ 	.byte	0x03, 0x50
        /*004a*/ 	.short	0x0000


	//----- nvinfo : EIATTR_MAXREG_COUNT
	.align		4
        /*004c*/ 	.byte	0x03, 0x1b
        /*004e*/ 	.short	0x00ff


	//----- nvinfo : EIATTR_MERCURY_ISA_VERSION
	.align		4
        /*0050*/ 	.byte	0x03, 0x5f
        /*0052*/ 	.short	0x0101


	//----- nvinfo : EIATTR_VRC_CTA_INIT_COUNT
	.align		4
        /*0054*/ 	.byte	0x02, 0x4a
	.zero		1
	.zero		1


	//----- nvinfo : EIATTR_EXIT_INSTR_OFFSETS
	.align		4
        /*0058*/ 	.byte	0x04, 0x1c
        /*005a*/ 	.short	(.L_59 - .L_58)


	//   ....[0]....
.L_58:
        /*005c*/ 	.word	0x00000080


	//   ....[1]....
        /*0060*/ 	.word	0x00000100


	//----- nvinfo : EIATTR_CBANK_PARAM_SIZE
	.align		4
.L_59:
        /*0064*/ 	.byte	0x03, 0x19
        /*0066*/ 	.short	0x001c


	//----- nvinfo : EIATTR_PARAM_CBANK
	.align		4
        /*0068*/ 	.byte	0x04, 0x0a
        /*006a*/ 	.short	(.L_61 - .L_60)
	.align		4
.L_60:
        /*006c*/ 	.word	index@(.nv.constant0._Z18readMatrixRowByRowPiS_S_i)
        /*0070*/ 	.short	0x0380
        /*0072*/ 	.short	0x001c


	//----- nvinfo : EIATTR_SW_WAR
	.align		4
.L_61:
        /*0074*/ 	.byte	0x04, 0x36
        /*0076*/ 	.short	(.L_63 - .L_62)
.L_62:
        /*0078*/ 	.word	0x00000008
.L_63:


//--------------------- .nv.callgraph             --------------------------
	.section	.nv.callgraph,"",@"SHT_CUDA_CALLGRAPH"
	.align	4
	.sectionentsize	8
	.align		4
        /*0000*/ 	.word	0x00000000
	.align		4
        /*0004*/ 	.word	0xffffffff
	.align		4
        /*0008*/ 	.word	0x00000000
	.align		4
        /*000c*/ 	.word	0xfffffffe
	.align		4
        /*0010*/ 	.word	0x00000000
	.align		4
        /*0014*/ 	.word	0xfffffffd
	.align		4
        /*0018*/ 	.word	0x00000000
	.align		4
        /*001c*/ 	.word	0xfffffffc


//--------------------- .text._Z24readMatrixColumnByColumnPiS_i --------------------------
	.section	.text._Z24readMatrixColumnByColumnPiS_i,"ax",@progbits
	.align	128
        .global         _Z24readMatrixColumnByColumnPiS_i
        .type           _Z24readMatrixColumnByColumnPiS_i,@function
        .size           _Z24readMatrixColumnByColumnPiS_i,(.L_x_3 - _Z24readMatrixColumnByColumnPiS_i)
        .other          _Z24readMatrixColumnByColumnPiS_i,@"STO_CUDA_ENTRY STV_DEFAULT"
_Z24readMatrixColumnByColumnPiS_i:
.text._Z24readMatrixColumnByColumnPiS_i:
[----:B------:R-:W-:Y:S01]  /*0000*/  LDC R1, c[0x0][0x37c] ;  /* 0x0000df00ff017b82 */ /* 0x000fe20000000800 */
[----:B------:R-:W0:Y:S07]  /*0010*/  S2R R0, SR_TID.X ;  /* 0x0000000000007919 */ /* 0x000e2e0000002100 */
[----:B------:R-:W0:Y:S08]  /*0020*/  S2UR UR4, SR_CTAID.X ;  /* 0x00000000000479c3 */ /* 0x000e300000002500 */
[----:B------:R-:W0:Y:S08]  /*0030*/  LDC R3, c[0x0][0x360] ;  /* 0x0000d800ff037b82 */ /* 0x000e300000000800 */
[----:B------:R-:W1:Y:S01]  /*0040*/  LDC R7, c[0x0][0x390] ;  /* 0x0000e400ff077b82 */ /* 0x000e620000000800 */
[----:B0-----:R-:W-:-:S02]  /*0050*/  IMAD R0, R3, UR4, R0 ;  /* 0x0000000403007c24 */ /* 0x001fc4000f8e0200 */
[----:B-1----:R-:W-:-:S05]  /*0060*/  IMAD R3, R7, R7, RZ ;  /* 0x0000000707037224 */ /* 0x002fca00078e02ff */
[----:B------:R-:W-:-:S13]  /*0070*/  ISETP.GE.AND P0, PT, R0, R3, PT ;  /* 0x000000030000720c */ /* 0x000fda0003f06270 */
[----:B------:R-:W-:Y:S05]  /*0080*/  @P0 EXIT ;  /* 0x000000000000094d */ /* 0x000fea0003800000 */
[----:B------:R-:W-:Y:S01]  /*0090*/  IABS R5, R7 ;  /* 0x0000000700057213 */ /* 0x000fe20000000000 */
[----:B------:R-:W0:Y:S03]  /*00a0*/  LDCU.64 UR4, c[0x0][0x358] ;  /* 0x00006b00ff0477ac */ /* 0x000e260008000a00 */
[----:B------:R-:W1:Y:S08]  /*00b0*/  I2F.RP R4, R5 ;  /* 0x0000000500047306 */ /* 0x000e700000209400 */
[----:B-1----:R-:W1:Y:S02]  /*00c0*/  MUFU.RCP R4, R4 ;  /* 0x0000000400047308 */ /* 0x002e640000001000 */
[----:B-1----:R-:W-:-:S06]  /*00d0*/  IADD3 R2, PT, PT, R4, 0xffffffe, RZ ;  /* 0x0ffffffe04027810 */ /* 0x002fcc0007ffe0ff */
[----:B------:R1:W2:Y:S02]  /*00e0*/  F2I.FTZ.U32.TRUNC.NTZ R3, R2 ;  /* 0x0000000200037305 */ /* 0x0002a4000021f000 */
[----:B-1----:R-:W-:Y:S02]  /*00f0*/  HFMA2 R2, -RZ, RZ, 0, 0 ;  /* 0x00000000ff027431 */ /* 0x002fe400000001ff */
[----:B--2---:R-:W-:-:S04]  /*0100*/  IMAD.MOV R6, RZ, RZ, -R3 ;  /* 0x000000ffff067224 */ /* 0x004fc800078e0a03 */
[----:B------:R-:W-:Y:S01]  /*0110*/  IMAD R9, R6, R5, RZ ;  /* 0x0000000506097224 */ /* 0x000fe200078e02ff */
[----:B------:R-:W-:-:S03]  /*0120*/  IABS R6, R0 ;  /* 0x0000000000067213 */ /* 0x000fc60000000000 */
[----:B------:R-:W-:Y:S01]  /*0130*/  IMAD.HI.U32 R3, R3, R9, R2 ;  /* 0x0000000903037227 */ /* 0x000fe200078e0002 */
[----:B------:R-:W-:-:S04]  /*0140*/  LOP3.LUT R2, R0, R7, RZ, 0x3c, !PT ;  /* 0x0000000700027212 */ /* 0x000fc800078e3cff */
[----:B------:R-:W-:Y:S01]  /*0150*/  ISETP.GE.AND P1, PT, R2, RZ, PT ;  /* 0x000000ff0200720c */ /* 0x000fe20003f26270 */
[----:B------:R-:W-:-:S04]  /*0160*/  IMAD.HI.U32 R3, R3, R6, RZ ;  /* 0x0000000603037227 */ /* 0x000fc800078e00ff */
[----:B------:R-:W-:-:S04]  /*0170*/  IMAD.MOV R4, RZ, RZ, -R3 ;  /* 0x000000ffff047224 */ /* 0x000fc800078e0a03 */
[----:B------:R-:W-:-:S05]  /*0180*/  IMAD R4, R5, R4, R6 ;  /* 0x0000000405047224 */ /* 0x000fca00078e0206 */
[----:B------:R-:W-:-:S13]  /*0190*/  ISETP.GT.U32.AND P2, PT, R5, R4, PT ;  /* 0x000000040500720c */ /* 0x000fda0003f44070 */
[-C--:B------:R-:W-:Y:S01]  /*01a0*/  @!P2 IADD3 R4, PT, PT, R4, -R5.reuse, RZ ;  /* 0x800000050404a210 */ /* 0x080fe20007ffe0ff */
[----:B------:R-:W-:Y:S01]  /*01b0*/  @!P2 VIADD R3, R3, 0x1 ;  /* 0x000000010303a836 */ /* 0x000fe20000000000 */
[----:B------:R-:W-:Y:S02]  /*01c0*/  ISETP.NE.AND P2, PT, R7, RZ, PT ;  /* 0x000000ff0700720c */ /* 0x000fe40003f45270 */
[----:B------:R-:W-:-:S13]  /*01d0*/  ISETP.GE.U32.AND P0, PT, R4, R5, PT ;  /* 0x000000050400720c */ /* 0x000fda0003f06070 */
[----:B------:R-:W-:-:S05]  /*01e0*/  @P0 IADD3 R3, PT, PT, R3, 0x1, RZ ;  /* 0x0000000103030810 */ /* 0x000fca0007ffe0ff */
[----:B------:R-:W-:Y:S02]  /*01f0*/  IMAD.MOV.U32 R4, RZ, RZ, R3 ;  /* 0x000000ffff047224 */ /* 0x000fe400078e0003 */
[----:B------:R-:W1:Y:S03]  /*0200*/  LDC.64 R2, c[0x0][0x380] ;  /* 0x0000e000ff027b82 */ /* 0x000e660000000a00 */
[----:B------:R-:W-:Y:S02]  /*0210*/  @!P1 IADD3 R4, PT, PT, -R4, RZ, RZ ;  /* 0x000000ff04049210 */ /* 0x000fe40007ffe1ff */
[----:B------:R-:W-:-:S04]  /*0220*/  @!P2 LOP3.LUT R4, RZ, R7, RZ, 0x33, !PT ;  /* 0x00000007ff04a212 */ /* 0x000fc800078e33ff */
[----:B------:R-:W-:-:S05]  /*0230*/  IADD3 R5, PT, PT, -R4, RZ, RZ ;  /* 0x000000ff04057210 */ /* 0x000fca0007ffe1ff */
[----:B------:R-:W-:-:S04]  /*0240*/  IMAD R5, R7, R5, R0 ;  /* 0x0000000507057224 */ /* 0x000fc800078e0200 */
[----:B------:R-:W-:-:S04]  /*0250*/  IMAD R5, R5, R7, R4 ;  /* 0x0000000705057224 */ /* 0x000fc800078e0204 */
[----:B-1----:R-:W-:Y:S02]  /*0260*/  IMAD.WIDE R2, R5, 0x4, R2 ;  /* 0x0000000405027825 */ /* 0x002fe400078e0202 */
[----:B------:R-:W1:Y:S04]  /*0270*/  LDC.64 R4, c[0x0][0x388] ;  /* 0x0000e200ff047b82 */ /* 0x000e680000000a00 */
[----:B0-----:R-:W2:Y:S01]  /*0280*/  LDG.E R3, desc[UR4][R2.64] ;  /* 0x0000000402037981 */ /* 0x001ea2000c1e1900 */
[----:B-1----:R-:W-:-:S05]  /*0290*/  IMAD.WIDE R4, R0, 0x4, R4 ;  /* 0x0000000400047825 */ /* 0x002fca00078e0204 */
[----:B--2---:R-:W-:Y:S01]  /*02a0*/  STG.E desc[UR4][R4.64], R3 ;  /* 0x0000000304007986 */ /* 0x004fe2000c101904 */
[----:B------:R-:W-:Y:S05]  /*02b0*/  EXIT ;  /* 0x000000000000794d */ /* 0x000fea0003800000 */
.L_x_0:
[----:B------:R-:W-:-:S00]  /*02c0*/  BRA `(.L_x_0) ;  /* 0xfffffffc00fc7947 */ /* 0x000fc0000383ffff */
[----:B------:R-:W-:-:S00]  /*02d0*/  NOP ;  /* 0x0000000000007918 */ /* 0x000fc00000000000 */
        /* <DEDUP_REMOVED lines=10> */
.L_x_3:


//--------------------- .text._Z21readMatrixWithIndicesPiS_S_i --------------------------
	.section	.text._Z21readMatrixWithIndicesPiS_S_i,"ax",@progbits
	.align	128
        .global         _Z21readMatrixWithIndicesPiS_S_i
        .type           _Z21readMatrixWithIndicesPiS_S_i,@function
        .size           _Z21readMatrixWithIndicesPiS_S_i,(.L_x_4 - _Z21readMatrixWithIndicesPiS_S_i)
        .other          _Z21readMatrixWithIndicesPiS_S_i,@"STO_CUDA_ENTRY STV_DEFAULT"
_Z21readMatrixWithIndicesPiS_S_i:
.text._Z21readMatrixWithIndicesPiS_S_i:
        /* <DEDUP_REMOVED lines=9> */
[----:B------:R-:W0:Y:S01]  /*0090*/  LDC.64 R2, c[0x0][0x388] ;  /* 0x0000e200ff027b82 */ /* 0x000e220000000a00 */
[----:B------:R-:W1:Y:S01]  /*00a0*/  LDCU.64 UR4, c[0x0][0x358] ;  /* 0x00006b00ff0477ac */ /* 0x000e620008000a00 */
[----:B0-----:R-:W-:-:S05]  /*00b0*/  IMAD.WIDE R2, R0, 0x4, R2 ;  /* 0x0000000400027825 */ /* 0x001fca00078e0202 */
[----:B-1----:R0:W2:Y:S01]  /*00c0*/  LDG.E R7, desc[UR4][R2.64] ;  /* 0x0000000402077981 */ /* 0x0020a2000c1e1900 */
[----:B------:R-:W-:Y:S02]  /*00d0*/  IABS R8, R10 ;  /* 0x0000000a00087213 */ /* 0x000fe40000000000 */
[----:B------:R-:W-:Y:S02]  /*00e0*/  ISETP.GE.AND P2, PT, R0, RZ, PT ;  /* 0x000000ff0000720c */ /* 0x000fe40003f46270 */
[----:B------:R-:W1:Y:S01]  /*00f0*/  I2F.RP R6, R8 ;  /* 0x0000000800067306 */ /* 0x000e620000209400 */
[----:B0-----:R-:W-:-:S07]  /*0100*/  IABS R2, R0 ;  /* 0x0000000000027213 */ /* 0x001fce0000000000 */
[----:B-1----:R-:W0:Y:S02]  /*0110*/  MUFU.RCP R6, R6 ;  /* 0x0000000600067308 */ /* 0x002e240000001000 */
[----:B0-----:R-:W-:-:S06]  /*0120*/  IADD3 R4, PT, PT, R6, 0xffffffe, RZ ;  /* 0x0ffffffe06047810 */ /* 0x001fcc0007ffe0ff */
[----:B------:R0:W1:Y:S02]  /*0130*/  F2I.FTZ.U32.TRUNC.NTZ R5, R4 ;  /* 0x0000000400057305 */ /* 0x000064000021f000 */
[----:B0-----:R-:W-:Y:S01]  /*0140*/  IMAD.MOV.U32 R4, RZ, RZ, RZ ;  /* 0x000000ffff047224 */ /* 0x001fe200078e00ff */
[----:B-1----:R-:W-:-:S05]  /*0150*/  IADD3 R9, PT, PT, RZ, -R5, RZ ;  /* 0x80000005ff097210 */ /* 0x002fca0007ffe0ff */
[----:B------:R-:W-:-:S04]  /*0160*/  IMAD R9, R9, R8, RZ ;  /* 0x0000000809097224 */ /* 0x000fc800078e02ff */
[----:B------:R-:W-:-:S06]  /*0170*/  IMAD.HI.U32 R5, R5, R9, R4 ;  /* 0x0000000905057227 */ /* 0x000fcc00078e0004 */
[----:B------:R-:W-:-:S05]  /*0180*/  IMAD.HI.U32 R5, R5, R2, RZ ;  /* 0x0000000205057227 */ /* 0x000fca00078e00ff */
[----:B------:R-:W-:-:S05]  /*0190*/  IADD3 R5, PT, PT, -R5, RZ, RZ ;  /* 0x000000ff05057210 */ /* 0x000fca0007ffe1ff */
[C---:B------:R-:W-:Y:S02]  /*01a0*/  IMAD R5, R8.reuse, R5, R2 ;  /* 0x0000000508057224 */ /* 0x040fe400078e0202 */
[----:B------:R-:W0:Y:S03]  /*01b0*/  LDC.64 R2, c[0x0][0x380] ;  /* 0x0000e000ff027b82 */ /* 0x000e260000000a00 */
[----:B------:R-:W-:-:S13]  /*01c0*/  ISETP.GT.U32.AND P0, PT, R8, R5, PT ;  /* 0x000000050800720c */ /* 0x000fda0003f04070 */
[----:B------:R-:W-:Y:S01]  /*01d0*/  @!P0 IMAD.IADD R5, R5, 0x1, -R8 ;  /* 0x0000000105058824 */ /* 0x000fe200078e0a08 */
[----:B------:R-:W-:-:S04]  /*01e0*/  ISETP.NE.AND P0, PT, R10, RZ, PT ;  /* 0x000000ff0a00720c */ /* 0x000fc80003f05270 */
[----:B------:R-:W-:-:S13]  /*01f0*/  ISETP.GT.U32.AND P1, PT, R8, R5, PT ;  /* 0x000000050800720c */ /* 0x000fda0003f24070 */
[----:B------:R-:W-:-:S05]  /*0200*/  @!P1 IADD3 R5, PT, PT, R5, -R8, RZ ;  /* 0x8000000805059210 */ /* 0x000fca0007ffe0ff */
[----:B------:R-:W-:Y:S01]  /*0210*/  @!P2 IMAD.MOV R5, RZ, RZ, -R5 ;  /* 0x000000ffff05a224 */ /* 0x000fe200078e0a05 */
[----:B------:R-:W-:-:S04]  /*0220*/  @!P0 LOP3.LUT R5, RZ, R10, RZ, 0x33, !PT ;  /* 0x0000000aff058212 */ /* 0x000fc800078e33ff */
[----:B--2---:R-:W-:Y:S02]  /*0230*/  IADD3 R7, PT, PT, R7, R0, -R5 ;  /* 0x0000000007077210 */ /* 0x004fe40007ffe805 */
[----:B------:R-:W1:Y:S03]  /*0240*/  LDC.64 R4, c[0x0][0x390] ;  /* 0x0000e400ff047b82 */ /* 0x000e660000000a00 */
[----:B0-----:R-:W-:-:S06]  /*0250*/  IMAD.WIDE R2, R7, 0x4, R2 ;  /* 0x0000000407027825 */ /* 0x001fcc00078e0202 */
[----:B------:R-:W2:Y:S01]  /*0260*/  LDG.E R3, desc[UR4][R2.64] ;  /* 0x0000000402037981 */ /* 0x000ea2000c1e1900 */
[----:B-1----:R-:W-:-:S05]  /*0270*/  IMAD.WIDE R4, R0, 0x4, R4 ;  /* 0x0000000400047825 */ /* 0x002fca00078e0204 */
[----:B--2---:R-:W-:Y:S01]  /*0280*/  STG.E desc[UR4][R4.64], R3 ;  /* 0x0000000304007986 */ /* 0x004fe2000c101904 */
[----:B------:R-:W-:Y:S05]  /*0290*/  EXIT ;  /* 0x000000000000794d */ /* 0x000fea0003800000 */
.L_x_1:
        /* <DEDUP_REMOVED lines=14> */
.L_x_4:


//--------------------- .text._Z18readMatrixRowByRowPiS_S_i --------------------------
	.section	.text._Z18readMatrixRowByRowPiS_S_i,"ax",@progbits
	.align	128
        .global         _Z18readMatrixRowByRowPiS_S_i
        .type           _Z18readMatrixRowByRowPiS_S_i,@function
        .size           _Z18readMatrixRowByRowPiS_S_i,(.L_x_5 - _Z18readMatrixRowByRowPiS_S_i)
        .other          _Z18readMatrixRowByRowPiS_S_i,@"STO_CUDA_ENTRY STV_DEFAULT"
_Z18readMatrixRowByRowPiS_S_i:
.text._Z18readMatrixRowByRowPiS_S_i:
[----:B------:R-:W-:Y:S01]  /*0000*/  LDC R1, c[0x0][0x37c] ;  /* 0x0000df00ff017b82 */ /* 0x000fe20000000800 */
[----:B------:R-:W0:Y:S07]  /*0010*/  S2R R7, SR_TID.X ;  /* 0x0000000000077919 */ /* 0x000e2e0000002100 */
[----:B------:R-:W0:Y:S01]  /*0020*/  S2UR UR5, SR_CTAID.X ;  /* 0x00000000000579c3 */ /* 0x000e220000002500 */
[----:B------:R-:W1:Y:S07]  /*0030*/  LDCU UR4, c[0x0][0x398] ;  /* 0x00007300ff0477ac */ /* 0x000e6e0008000800 */
[----:B------:R-:W0:Y:S01]  /*0040*/  LDC R0, c[0x0][0x360] ;  /* 0x0000d800ff007b82 */ /* 0x000e220000000800 */
[----:B-1----:R-:W-:Y:S01]  /*0050*/  UIMAD UR4, UR4, UR4, URZ ;  /* 0x00000004040472a4 */ /* 0x002fe2000f8e02ff */
[----:B0-----:R-:W-:-:S05]  /*0060*/  IMAD R7, R0, UR5, R7 ;  /* 0x0000000500077c24 */ /* 0x001fca000f8e0207 */
[----:B------:R-:W-:-:S13]  /*0070*/  ISETP.GE.AND P0, PT, R7, UR4, PT ;  /* 0x0000000407007c0c */ /* 0x000fda000bf06270 */
[----:B------:R-:W-:Y:S05]  /*0080*/  @P0 EXIT ;  /* 0x000000000000094d */ /* 0x000fea0003800000 */
[----:B------:R-:W0:Y:S01]  /*0090*/  LDC.64 R2, c[0x0][0x380] ;  /* 0x0000e000ff027b82 */ /* 0x000e220000000a00 */
[----:B------:R-:W1:Y:S07]  /*00a0*/  LDCU.64 UR4, c[0x0][0x358] ;  /* 0x00006b00ff0477ac */ /* 0x000e6e0008000a00 */
[----:B------:R-:W2:Y:S01]  /*00b0*/  LDC.64 R4, c[0x0][0x390] ;  /* 0x0000e400ff047b82 */ /* 0x000ea20000000a00 */
[----:B0-----:R-:W-:-:S06]  /*00c0*/  IMAD.WIDE R2, R7, 0x4, R2 ;  /* 0x0000000407027825 */ /* 0x001fcc00078e0202 */
[----:B-1----:R-:W3:Y:S01]  /*00d0*/  LDG.E R3, desc[UR4][R2.64] ;  /* 0x0000000402037981 */ /* 0x002ee2000c1e1900 */
[----:B--2---:R-:W-:-:S05]  /*00e0*/  IMAD.WIDE R4, R7, 0x4, R4 ;  /* 0x0000000407047825 */ /* 0x004fca00078e0204 */
[----:B---3--:R-:W-:Y:S01]  /*00f0*/  STG.E desc[UR4][R4.64], R3 ;  /* 0x0000000304007986 */ /* 0x008fe2000c101904 */
[----:B------:R-:W-:Y:S05]  /*0100*/  EXIT ;  /* 0x000000000000794d */ /* 0x000fea0003800000 */
.L_x_2:
        /* <DEDUP_REMOVED lines=15> */
.L_x_5:


//--------------------- .nv.shared.reserved.0     --------------------------
	.section	.nv.shared.reserved.0,"aw",@nobits
	.weak		__nv_reservedSMEM_offset_0_alias
	.size		__nv_reservedSMEM_offset_0_alias, 0, 64
	.other		__nv_reservedSMEM_offset_0_alias,@"STO_CUDA_RESERVED_SHARED STV_DEFAULT"
__nv_reservedSMEM_offset_0_alias:
	.zero		0
	.zero		64


//--------------------- .nv.constant0._Z24readMatrixColumnByColumnPiS_i --------------------------
	.section	.nv.constant0._Z24readMatrixColumnByColumnPiS_i,"a",@progbits
	.sectionflags	@""
	.align	4
.nv.constant0._Z24readMatrixColumnByColumnPiS_i:
	.zero		916


//--------------------- .nv.constant0._Z21readMatrixWithIndicesPiS_S_i --------------------------
	.section	.nv.constant0._Z21readMatrixWithIndicesPiS_S_i,"a",@progbits
	.sectionflags	@""
	.align	4
.nv.constant0._Z21readMatrixWithIndicesPiS_S_i:
	.zero		924


//--------------------- .nv.constant0._Z18readMatrixRowByRowPiS_S_i --------------------------
	.section	.nv.constant0._Z18readMatrixRowByRowPiS_S_i,"a",@progbits
	.sectionflags	@""
	.align	4
.nv.constant0._Z18readMatrixRowByRowPiS_S_i:
	.zero		924


//--------------------- SYMBOLS --------------------------

	.type		.nv.reservedSmem.offset0,@object
	.size		.nv.reservedSmem.offset0,0x4
